	.headerflags	@"EF_CUDA_TEXMODE_UNIFIED EF_CUDA_64BIT_ADDRESS EF_CUDA_ACCELERATORS EF_CUDA_SM90 EF_CUDA_VIRTUAL_SM(EF_CUDA_SM90)"
	.elftype	@"ET_EXEC"


//--------------------- .nv.info                  --------------------------
	.section	.nv.info,"",@"SHT_CUDA_INFO"
	.align	4


	//----- nvinfo : EIATTR_REGCOUNT
	.align		4
        /*0000*/ 	.byte	0x04, 0x2f
        /*0002*/ 	.short	(.L_1 - .L_0)
	.align		4
.L_0:
        /*0004*/ 	.word	index@(triton_poi_fused__unsafe_index_add_mul_sub_16)
        /*0008*/ 	.word	0x00000014


	//----- nvinfo : EIATTR_MIN_STACK_SIZE
	.align		4
.L_1:
        /*000c*/ 	.byte	0x04, 0x12
        /*000e*/ 	.short	(.L_3 - .L_2)
	.align		4
.L_2:
        /*0010*/ 	.word	index@(triton_poi_fused__unsafe_index_add_mul_sub_16)
        /*0014*/ 	.word	0x00000000


	//----- nvinfo : EIATTR_FRAME_SIZE
	.align		4
.L_3:
        /*0018*/ 	.byte	0x04, 0x11
        /*001a*/ 	.short	(.L_5 - .L_4)
	.align		4
.L_4:
        /*001c*/ 	.word	index@(triton_poi_fused__unsafe_index_add_mul_sub_16)
        /*0020*/ 	.word	0x00000000


	//----- nvinfo : EIATTR_MIN_STACK_SIZE
	.align		4
.L_5:
        /*0024*/ 	.byte	0x04, 0x12
        /*0026*/ 	.short	(.L_7 - .L_6)
	.align		4
.L_6:
        /*0028*/ 	.word	index@(triton_poi_fused__unsafe_index_add_mul_sub_16)
        /*002c*/ 	.word	0x00000000
.L_7:


//--------------------- .nv.info.triton_poi_fused__unsafe_index_add_mul_sub_16 --------------------------
	.section	.nv.info.triton_poi_fused__unsafe_index_add_mul_sub_16,"",@"SHT_CUDA_INFO"
	.sectionflags	@""
	.align	4


	//----- nvinfo : EIATTR_CUDA_API_VERSION
	.align		4
        /*0000*/ 	.byte	0x04, 0x37
        /*0002*/ 	.short	(.L_9 - .L_8)
.L_8:
        /*0004*/ 	.word	0x0000007c


	//----- nvinfo : EIATTR_KPARAM_INFO
	.align		4
.L_9:
        /*0008*/ 	.byte	0x04, 0x17
        /*000a*/ 	.short	(.L_11 - .L_10)
.L_10:
        /*000c*/ 	.word	0x00000000
        /*0010*/ 	.short	0x0006
        /*0012*/ 	.short	0x0030
        /*0014*/ 	.byte	0x00, 0xf0, 0x11, 0x00


	//----- nvinfo : EIATTR_KPARAM_INFO
	.align		4
.L_11:
        /*0018*/ 	.byte	0x04, 0x17
        /*001a*/ 	.short	(.L_13 - .L_12)
.L_12:
        /*001c*/ 	.word	0x00000000
        /*0020*/ 	.short	0x0005
        /*0022*/ 	.short	0x0028
        /*0024*/ 	.byte	0x00, 0xf4, 0x21, 0x00


	//----- nvinfo : EIATTR_KPARAM_INFO
	.align		4
.L_13:
        /*0028*/ 	.byte	0x04, 0x17
        /*002a*/ 	.short	(.L_15 - .L_14)
.L_14:
        /*002c*/ 	.word	0x00000000
        /*0030*/ 	.short	0x0004
        /*0032*/ 	.short	0x0020
        /*0034*/ 	.byte	0x00, 0xf4, 0x21, 0x00


	//----- nvinfo : EIATTR_KPARAM_INFO
	.align		4
.L_15:
        /*0038*/ 	.byte	0x04, 0x17
        /*003a*/ 	.short	(.L_17 - .L_16)
.L_16:
        /*003c*/ 	.word	0x00000000
        /*0040*/ 	.short	0x0003
        /*0042*/ 	.short	0x0018
        /*0044*/ 	.byte	0x00, 0xf4, 0x21, 0x00


	//----- nvinfo : EIATTR_KPARAM_INFO
	.align		4
.L_17:
        /*0048*/ 	.byte	0x04, 0x17
        /*004a*/ 	.short	(.L_19 - .L_18)
.L_18:
        /*004c*/ 	.word	0x00000000
        /*0050*/ 	.short	0x0002
        /*0052*/ 	.short	0x0010
        /*0054*/ 	.byte	0x00, 0xf4, 0x21, 0x00


	//----- nvinfo : EIATTR_KPARAM_INFO
	.align		4
.L_19:
        /*0058*/ 	.byte	0x04, 0x17
        /*005a*/ 	.short	(.L_21 - .L_20)
.L_20:
        /*005c*/ 	.word	0x00000000
        /*0060*/ 	.short	0x0001
        /*0062*/ 	.short	0x0008
        /*0064*/ 	.byte	0x00, 0xf4, 0x21, 0x00


	//----- nvinfo : EIATTR_KPARAM_INFO
	.align		4
.L_21:
        /*0068*/ 	.byte	0x04, 0x17
        /*006a*/ 	.short	(.L_23 - .L_22)
.L_22:
        /*006c*/ 	.word	0x00000000
        /*0070*/ 	.short	0x0000
        /*0072*/ 	.short	0x0000
        /*0074*/ 	.byte	0x00, 0xf4, 0x21, 0x00


	//----- nvinfo : EIATTR_SPARSE_MMA_MASK
	.align		4
.L_23:
        /*0078*/ 	.byte	0x03, 0x50
        /*007a*/ 	.short	0x0000


	//----- nvinfo : EIATTR_MAXREG_COUNT
	.align		4
        /*007c*/ 	.byte	0x03, 0x1b
        /*007e*/ 	.short	0x00ff


	//----- nvinfo : EIATTR_EXIT_INSTR_OFFSETS
	.align		4
        /*0080*/ 	.byte	0x04, 0x1c
        /*0082*/ 	.short	(.L_25 - .L_24)


	//   ....[0]....
.L_24:
        /*0084*/ 	.word	0x000004d0


	//----- nvinfo : EIATTR_REQNTID
	.align		4
.L_25:
        /*0088*/ 	.byte	0x04, 0x10
        /*008a*/ 	.short	(.L_27 - .L_26)
.L_26:
        /*008c*/ 	.word	0x00000080
        /*0090*/ 	.word	0x00000001
        /*0094*/ 	.word	0x00000001


	//----- nvinfo : EIATTR_CBANK_PARAM_SIZE
	.align		4
.L_27:
        /*0098*/ 	.byte	0x03, 0x19
        /*009a*/ 	.short	0x0034


	//----- nvinfo : EIATTR_PARAM_CBANK
	.align		4
        /*009c*/ 	.byte	0x04, 0x0a
        /*009e*/ 	.short	(.L_29 - .L_28)
	.align		4
.L_28:
        /*00a0*/ 	.word	index@(.nv.constant0.triton_poi_fused__unsafe_index_add_mul_sub_16)
        /*00a4*/ 	.short	0x0210
        /*00a6*/ 	.short	0x0034


	//----- nvinfo : EIATTR_SW_WAR
	.align		4
.L_29:
        /*00a8*/ 	.byte	0x04, 0x36
        /*00aa*/ 	.short	(.L_31 - .L_30)
.L_30:
        /*00ac*/ 	.word	0x00000008
.L_31:


//--------------------- .nv.callgraph             --------------------------
	.section	.nv.callgraph,"",@"SHT_CUDA_CALLGRAPH"
	.align	4
	.sectionentsize	8
	.align		4
        /*0000*/ 	.word	0x00000000
	.align		4
        /*0004*/ 	.word	0xffffffff
	.align		4
        /*0008*/ 	.word	0x00000000
	.align		4
        /*000c*/ 	.word	0xfffffffe
	.align		4
        /*0010*/ 	.word	0x00000000
	.align		4
        /*0014*/ 	.word	0xfffffffd
	.align		4
        /*0018*/ 	.word	0x00000000
	.align		4
        /*001c*/ 	.word	0xfffffffc


//--------------------- .text.triton_poi_fused__unsafe_index_add_mul_sub_16 --------------------------
	.section	.text.triton_poi_fused__unsafe_index_add_mul_sub_16,"ax",@progbits
	.align	128
        .global         triton_poi_fused__unsafe_index_add_mul_sub_16
        .type           triton_poi_fused__unsafe_index_add_mul_sub_16,@function
        .size           triton_poi_fused__unsafe_index_add_mul_sub_16,(.L_x_1 - triton_poi_fused__unsafe_index_add_mul_sub_16)
        .other          triton_poi_fused__unsafe_index_add_mul_sub_16,@"STO_CUDA_ENTRY STV_DEFAULT"
triton_poi_fused__unsafe_index_add_mul_sub_16:
.text.triton_poi_fused__unsafe_index_add_mul_sub_16:
[----:B------:R-:W-:Y:S01]  /*0000*/  LDC R1, c[0x0][0x28] ;  /* 0x00000a00ff017b82 */ /* 0x000fe20000000800 */
[----:B------:R-:W1:Y:S07]  /*0010*/  S2R R0, SR_TID.X ;  /* 0x0000000000007919 */ /* 0x000e6e0000002100 */
[----:B------:R-:W2:Y:S01]  /*0020*/  LDC.64 R4, c[0x0][0x218] ;  /* 0x00008600ff047b82 */ /* 0x000ea20000000a00 */
[----:B------:R-:W-:Y:S01]  /*0030*/  ULDC.64 UR4, c[0x0][0x208] ;  /* 0x0000820000047ab9 */ /* 0x000fe20000000a00 */
[----:B------:R-:W-:Y:S01]  /*0040*/  ULDC.64 UR6, c[0x0][0x220] ;  /* 0x0000880000067ab9 */ /* 0x000fe20000000a00 */
[----:B------:R-:W3:Y:S05]  /*0050*/  S2R R3, SR_CTAID.X ;  /* 0x0000000000037919 */ /* 0x000eea0000002500 */
[----:B------:R-:W4:Y:S01]  /*0060*/  LDC.64 R6, c[0x0][0x228] ;  /* 0x00008a00ff067b82 */ /* 0x000f220000000a00 */
[----:B-1----:R-:W-:-:S05]  /*0070*/  LOP3.LUT R0, R0, 0x7f, RZ, 0xc0, !PT ;  /* 0x0000007f00007812 */ /* 0x002fca00078ec0ff */
[----:B---3--:R-:W-:-:S05]  /*0080*/  IMAD R0, R3, 0x80, R0 ;  /* 0x0000008003007824 */ /* 0x008fca00078e0200 */
[----:B------:R-:W-:-:S04]  /*0090*/  SHF.R.S32.HI R9, RZ, 0x1f, R0 ;  /* 0x0000001fff097819 */ /* 0x000fc80000011400 */
[----:B------:R-:W-:-:S04]  /*00a0*/  LEA.HI R10, R9, R0, RZ, 0x2 ;  /* 0x00000000090a7211 */ /* 0x000fc800078f10ff */
[----:B------:R-:W-:-:S05]  /*00b0*/  LOP3.LUT R9, R10, 0xfffffffc, RZ, 0xc0, !PT ;  /* 0xfffffffc0a097812 */ /* 0x000fca00078ec0ff */
[----:B------:R-:W-:Y:S02]  /*00c0*/  IMAD.IADD R2, R0, 0x1, -R9 ;  /* 0x0000000100027824 */ /* 0x000fe400078e0a09 */
[----:B------:R-:W1:Y:S02]  /*00d0*/  LDC.64 R8, c[0x0][0x210] ;  /* 0x00008400ff087b82 */ /* 0x000e640000000a00 */
[----:B--2---:R-:W-:Y:S01]  /*00e0*/  IMAD.WIDE R4, R2, 0x8, R4 ;  /* 0x0000000802047825 */ /* 0x004fe200078e0204 */
[----:B------:R-:W-:-:S03]  /*00f0*/  SHF.R.S32.HI R10, RZ, 0x2, R10 ;  /* 0x00000002ff0a7819 */ /* 0x000fc6000001140a */
[----:B----4-:R-:W-:Y:S02]  /*0100*/  IMAD.WIDE R6, R2, 0x8, R6 ;  /* 0x0000000802067825 */ /* 0x010fe400078e0206 */
[----:B------:R-:W2:Y:S01]  /*0110*/  LDG.E.EL.64 R4, desc[UR4][R4.64] ;  /* 0x0000000404047981 */ /* 0x000ea2000c2e1b00 */
[----:B------:R-:W-:-:S03]  /*0120*/  LEA.HI R11, R10, R10, RZ, 0x2 ;  /* 0x0000000a0a0b7211 */ /* 0x000fc600078f10ff */
[----:B------:R-:W3:Y:S01]  /*0130*/  LDG.E.EL.64 R6, desc[UR4][R6.64] ;  /* 0x0000000406067981 */ /* 0x000ee2000c2e1b00 */
[----:B------:R-:W-:-:S05]  /*0140*/  LOP3.LUT R11, R11, 0xfffffffc, RZ, 0xc0, !PT ;  /* 0xfffffffc0b0b7812 */ /* 0x000fca00078ec0ff */
[----:B------:R-:W-:-:S04]  /*0150*/  IMAD.IADD R11, R10, 0x1, -R11 ;  /* 0x000000010a0b7824 */ /* 0x000fc800078e0a0b */
[----:B-1----:R-:W-:-:S06]  /*0160*/  IMAD.WIDE R8, R11, 0x8, R8 ;  /* 0x000000080b087825 */ /* 0x002fcc00078e0208 */
[----:B------:R-:W4:Y:S01]  /*0170*/  LDG.E.EL.64 R8, desc[UR4][R8.64] ;  /* 0x0000000408087981 */ /* 0x000f22000c2e1b00 */
[----:B------:R-:W-:-:S04]  /*0180*/  SHF.R.S32.HI R3, RZ, 0x18, R3 ;  /* 0x00000018ff037819 */ /* 0x000fc80000011403 */
[----:B------:R-:W-:-:S04]  /*0190*/  SGXT R3, R3, 0x1 ;  /* 0x000000010303781a */ /* 0x000fc80000000200 */
[CC--:B------:R-:W-:Y:S02]  /*01a0*/  LEA.HI R10, R3.reuse, R0.reuse, RZ, 0x4 ;  /* 0x00000000030a7211 */ /* 0x0c0fe400078f20ff */
[----:B------:R-:W-:-:S04]  /*01b0*/  LEA.HI R3, R3, R0, RZ, 0xd ;  /* 0x0000000003037211 */ /* 0x000fc800078f68ff */
[----:B------:R-:W-:-:S05]  /*01c0*/  SHF.R.S32.HI R3, RZ, 0xd, R3 ;  /* 0x0000000dff037819 */ /* 0x000fca0000011403 */
[----:B------:R-:W-:Y:S02]  /*01d0*/  IMAD R3, R3, 0x1200, RZ ;  /* 0x0000120003037824 */ /* 0x000fe400078e02ff */
[C---:B--2---:R-:W-:Y:S01]  /*01e0*/  IMAD.SHL.U32 R11, R4.reuse, 0x200, RZ ;  /* 0x00000200040b7824 */ /* 0x044fe200078e00ff */
[----:B------:R-:W-:Y:S02]  /*01f0*/  SHF.L.U64.HI R16, R4, 0x9, R5 ;  /* 0x0000000904107819 */ /* 0x000fe40000010205 */
[----:B------:R-:W-:Y:S01]  /*0200*/  ISETP.GE.AND P1, PT, R5, RZ, PT ;  /* 0x000000ff0500720c */ /* 0x000fe20003f26270 */
[----:B---3--:R-:W-:Y:S01]  /*0210*/  IMAD.SHL.U32 R12, R6, 0x200, RZ ;  /* 0x00000200060c7824 */ /* 0x008fe200078e00ff */
[----:B------:R-:W-:Y:S02]  /*0220*/  IADD3 R14, P0, R11, 0x600, RZ ;  /* 0x000006000b0e7810 */ /* 0x000fe40007f1e0ff */
[----:B------:R-:W-:Y:S02]  /*0230*/  SHF.R.S32.HI R4, RZ, 0x4, R10 ;  /* 0x00000004ff047819 */ /* 0x000fe4000001140a */
[----:B------:R-:W-:Y:S01]  /*0240*/  SEL R14, R14, R11, !P1 ;  /* 0x0000000b0e0e7207 */ /* 0x000fe20004800000 */
[----:B------:R-:W-:Y:S01]  /*0250*/  IMAD.X R15, RZ, RZ, R16, P0 ;  /* 0x000000ffff0f7224 */ /* 0x000fe200000e0610 */
[----:B------:R-:W-:-:S02]  /*0260*/  ISETP.GE.AND P0, PT, R7, RZ, PT ;  /* 0x000000ff0700720c */ /* 0x000fc40003f06270 */
[----:B------:R-:W-:Y:S02]  /*0270*/  IADD3 R11, P2, R12, 0x600, RZ ;  /* 0x000006000c0b7810 */ /* 0x000fe40007f5e0ff */
[----:B------:R-:W-:Y:S02]  /*0280*/  SHF.L.U64.HI R7, R6, 0x9, R7 ;  /* 0x0000000906077819 */ /* 0x000fe40000010207 */
[----:B------:R-:W-:Y:S02]  /*0290*/  SHF.R.S32.HI R5, RZ, 0x1f, R10 ;  /* 0x0000001fff057819 */ /* 0x000fe4000001140a */
[----:B------:R-:W-:Y:S01]  /*02a0*/  SEL R11, R11, R12, !P0 ;  /* 0x0000000c0b0b7207 */ /* 0x000fe20004000000 */
[----:B------:R-:W-:Y:S01]  /*02b0*/  IMAD.X R12, RZ, RZ, R7, P2 ;  /* 0x000000ffff0c7224 */ /* 0x000fe200010e0607 */
[----:B------:R-:W-:Y:S02]  /*02c0*/  SEL R15, R15, R16, !P1 ;  /* 0x000000100f0f7207 */ /* 0x000fe40004800000 */
[----:B------:R-:W-:-:S02]  /*02d0*/  LEA.HI R5, R5, R4, RZ, 0x9 ;  /* 0x0000000405057211 */ /* 0x000fc400078f48ff */
[----:B------:R-:W-:Y:S02]  /*02e0*/  LEA R6, P1, R14, UR6, 0x2 ;  /* 0x000000060e067c11 */ /* 0x000fe4000f8210ff */
[----:B------:R-:W-:Y:S02]  /*02f0*/  LOP3.LUT R5, R5, 0xfffffe00, RZ, 0xc0, !PT ;  /* 0xfffffe0005057812 */ /* 0x000fe400078ec0ff */
[----:B------:R-:W-:Y:S02]  /*0300*/  SEL R12, R12, R7, !P0 ;  /* 0x000000070c0c7207 */ /* 0x000fe40004000000 */
[----:B------:R-:W-:Y:S01]  /*0310*/  LEA.HI.X R7, R14, UR7, R15, 0x2, P1 ;  /* 0x000000070e077c11 */ /* 0x000fe200088f140f */
[----:B------:R-:W-:Y:S01]  /*0320*/  IMAD.IADD R13, R4, 0x1, -R5 ;  /* 0x00000001040d7824 */ /* 0x000fe200078e0a05 */
[----:B----4-:R-:W-:Y:S01]  /*0330*/  IADD3 R15, P1, R8, 0x3, RZ ;  /* 0x00000003080f7810 */ /* 0x010fe20007f3e0ff */
[----:B------:R-:W1:Y:S01]  /*0340*/  LDC.64 R4, c[0x0][0x230] ;  /* 0x00008c00ff047b82 */ /* 0x000e620000000a00 */
[----:B------:R-:W-:Y:S01]  /*0350*/  LEA R10, P0, R11, UR6, 0x2 ;  /* 0x000000060b0a7c11 */ /* 0x000fe2000f8010ff */
[----:B------:R-:W-:-:S03]  /*0360*/  IMAD.WIDE R6, R13, 0x4, R6 ;  /* 0x000000040d067825 */ /* 0x000fc600078e0206 */
[----:B------:R-:W-:Y:S01]  /*0370*/  LEA.HI.X R11, R11, UR7, R12, 0x2, P0 ;  /* 0x000000070b0b7c11 */ /* 0x000fe200080f140c */
[----:B------:R-:W-:Y:S01]  /*0380*/  IMAD.X R17, RZ, RZ, R9, P1 ;  /* 0x000000ffff117224 */ /* 0x000fe200008e0609 */
[----:B------:R-:W-:Y:S01]  /*0390*/  ISETP.GE.AND P0, PT, R9, RZ, PT ;  /* 0x000000ff0900720c */ /* 0x000fe20003f06270 */
[----:B------:R-:W-:-:S03]  /*03a0*/  IMAD.WIDE R10, R13, 0x4, R10 ;  /* 0x000000040d0a7825 */ /* 0x000fc600078e020a */
[----:B------:R-:W-:Y:S02]  /*03b0*/  SEL R12, R17, R9, !P0 ;  /* 0x00000009110c7207 */ /* 0x000fe40004000000 */
[----:B------:R-:W-:-:S03]  /*03c0*/  SEL R9, R15, R8, !P0 ;  /* 0x000000080f097207 */ /* 0x000fc60004000000 */
[----:B------:R-:W-:Y:S02]  /*03d0*/  IMAD R13, R12, 0x1800, RZ ;  /* 0x000018000c0d7824 */ /* 0x000fe400078e02ff */
[----:B------:R-:W-:-:S04]  /*03e0*/  IMAD.WIDE.U32 R6, R9, 0x1800, R6 ;  /* 0x0000180009067825 */ /* 0x000fc800078e0006 */
[----:B------:R-:W-:-:S04]  /*03f0*/  IMAD.WIDE.U32 R10, R9, 0x1800, R10 ;  /* 0x00001800090a7825 */ /* 0x000fc800078e000a */
[----:B------:R-:W-:Y:S02]  /*0400*/  IMAD.IADD R7, R7, 0x1, R13 ;  /* 0x0000000107077824 */ /* 0x000fe400078e020d */
[----:B------:R-:W-:Y:S02]  /*0410*/  IMAD.IADD R11, R13, 0x1, R11 ;  /* 0x000000010d0b7824 */ /* 0x000fe400078e020b */
[----:B------:R-:W-:-:S04]  /*0420*/  IMAD.WIDE R6, R3, 0x4, R6 ;  /* 0x0000000403067825 */ /* 0x000fc800078e0206 */
[----:B------:R-:W-:Y:S02]  /*0430*/  IMAD.WIDE R8, R3, 0x4, R10 ;  /* 0x0000000403087825 */ /* 0x000fe400078e020a */
[----:B------:R-:W2:Y:S02]  /*0440*/  LDG.E.EL R7, desc[UR4][R6.64] ;  /* 0x0000000406077981 */ /* 0x000ea4000c2e1900 */
[----:B-1----:R-:W-:Y:S02]  /*0450*/  IMAD.WIDE R4, R2, 0x4, R4 ;  /* 0x0000000402047825 */ /* 0x002fe400078e0204 */
[----:B------:R-:W2:Y:S01]  /*0460*/  LDG.E.EL R8, desc[UR4][R8.64] ;  /* 0x0000000408087981 */ /* 0x000ea2000c2e1900 */
[----:B------:R-:W1:Y:S03]  /*0470*/  LDC.64 R2, c[0x0][0x238] ;  /* 0x00008e00ff027b82 */ /* 0x000e660000000a00 */
[----:B------:R-:W3:Y:S01]  /*0480*/  LDG.E.EL R4, desc[UR4][R4.64] ;  /* 0x0000000404047981 */ /* 0x000ee2000c2e1900 */
[----:B-1----:R-:W-:-:S04]  /*0490*/  IMAD.WIDE R2, R0, 0x4, R2 ;  /* 0x0000000400027825 */ /* 0x002fc800078e0202 */
[----:B--2---:R-:W-:-:S04]  /*04a0*/  FADD R10, -R7, R8 ;  /* 0x00000008070a7221 */ /* 0x004fc80000000100 */
[----:B---3--:R-:W-:-:S05]  /*04b0*/  FFMA R11, R4, R10, R7 ;  /* 0x0000000a040b7223 */ /* 0x008fca0000000007 */
[----:B------:R-:W-:Y:S01]  /*04c0*/  STG.E desc[UR4][R2.64], R11 ;  /* 0x0000000b02007986 */ /* 0x000fe2000c101904 */
[----:B------:R-:W-:Y:S05]  /*04d0*/  EXIT ;  /* 0x000000000000794d */ /* 0x000fea0003800000 */
.L_x_0:
[----:B------:R-:W-:-:S00]  /*04e0*/  BRA `(.L_x_0) ;  /* 0xfffffffc00fc7947 */ /* 0x000fc0000383ffff */
[----:B------:R-:W-:-:S00]  /*04f0*/  NOP ;  /* 0x0000000000007918 */ /* 0x000fc00000000000 */
        /* <DEDUP_REMOVED lines=8> */
.L_x_1:


//--------------------- .nv.constant0.triton_poi_fused__unsafe_index_add_mul_sub_16 --------------------------
	.section	.nv.constant0.triton_poi_fused__unsafe_index_add_mul_sub_16,"a",@progbits
	.sectionflags	@""
	.align	4
.nv.constant0.triton_poi_fused__unsafe_index_add_mul_sub_16:
	.zero		580
